//
// Generated by NVIDIA NVVM Compiler
//
// Compiler Build ID: CL-36424714
// Cuda compilation tools, release 13.0, V13.0.88
// Based on NVVM 20.0.0
//

.version 9.0
.target sm_100
.address_size 64

	// .globl	_Z9fftKernelP7Complexii
.global .align 4 .b8 __cudart_i2opi_f[24] = {65, 144, 67, 60, 153, 149, 98, 219, 192, 221, 52, 245, 209, 87, 39, 252, 41, 21, 68, 78, 110, 131, 249, 162};

.visible .entry _Z9fftKernelP7Complexii(
	.param .u64 .ptr .align 1 _Z9fftKernelP7Complexii_param_0,
	.param .u32 _Z9fftKernelP7Complexii_param_1,
	.param .u32 _Z9fftKernelP7Complexii_param_2
)
{
	.local .align 4 .b8 	__local_depot0[28];
	.reg .b64 	%SP;
	.reg .b64 	%SPL;
	.reg .pred 	%p<18>;
	.reg .b32 	%r<89>;
	.reg .b32 	%f<61>;
	.reg .b64 	%rd<45>;
	.reg .b64 	%fd<9>;

	mov.u64 	%SPL, __local_depot0;
	ld.param.u64 	%rd18, [_Z9fftKernelP7Complexii_param_0];
	ld.param.u32 	%r30, [_Z9fftKernelP7Complexii_param_1];
	ld.param.u32 	%r29, [_Z9fftKernelP7Complexii_param_2];
	add.u64 	%rd1, %SPL, 0;
	mov.u32 	%r31, %ctaid.x;
	mov.u32 	%r32, %ntid.x;
	mov.u32 	%r33, %tid.x;
	mad.lo.s32 	%r1, %r31, %r32, %r33;
	shr.u32 	%r34, %r30, 31;
	add.s32 	%r35, %r30, %r34;
	shr.s32 	%r36, %r35, 1;
	setp.ge.s32 	%p1, %r1, %r36;
	@%p1 bra 	$L__BB0_18;
	cvta.to.global.u64 	%rd20, %rd18;
	rem.s32 	%r37, %r1, %r29;
	mul.wide.s32 	%rd21, %r1, 8;
	add.s64 	%rd2, %rd20, %rd21;
	ld.global.f32 	%f1, [%rd2];
	ld.global.f32 	%f2, [%rd2+4];
	mul.wide.s32 	%rd22, %r29, 8;
	add.s64 	%rd3, %rd2, %rd22;
	ld.global.f32 	%f3, [%rd3];
	ld.global.f32 	%f4, [%rd3+4];
	cvt.rn.f64.s32 	%fd1, %r37;
	mul.f64 	%fd2, %fd1, 0dC00921FB54442D18;
	cvt.rn.f64.s32 	%fd3, %r29;
	div.rn.f64 	%fd4, %fd2, %fd3;
	cvt.rn.f32.f64 	%f5, %fd4;
	mul.f32 	%f15, %f5, 0f3F22F983;
	cvt.rni.s32.f32 	%r88, %f15;
	cvt.rn.f32.s32 	%f16, %r88;
	fma.rn.f32 	%f17, %f16, 0fBFC90FDA, %f5;
	fma.rn.f32 	%f18, %f16, 0fB3A22168, %f17;
	fma.rn.f32 	%f60, %f16, 0fA7C234C5, %f18;
	abs.f32 	%f7, %f5;
	setp.ltu.f32 	%p2, %f7, 0f47CE4780;
	mov.u32 	%r84, %r88;
	mov.f32 	%f59, %f60;
	@%p2 bra 	$L__BB0_9;
	setp.neu.f32 	%p3, %f7, 0f7F800000;
	@%p3 bra 	$L__BB0_4;
	mov.f32 	%f21, 0f00000000;
	mul.rn.f32 	%f59, %f5, %f21;
	mov.b32 	%r84, 0;
	bra.uni 	$L__BB0_9;
$L__BB0_4:
	mov.b32 	%r3, %f5;
	shl.b32 	%r39, %r3, 8;
	or.b32  	%r4, %r39, -2147483648;
	mov.b64 	%rd41, 0;
	mov.b32 	%r81, 0;
	mov.u64 	%rd39, __cudart_i2opi_f;
	mov.u64 	%rd40, %rd1;
$L__BB0_5:
	.pragma "nounroll";
	ld.global.nc.u32 	%r40, [%rd39];
	mad.wide.u32 	%rd25, %r40, %r4, %rd41;
	shr.u64 	%rd41, %rd25, 32;
	st.local.u32 	[%rd40], %rd25;
	add.s32 	%r81, %r81, 1;
	add.s64 	%rd40, %rd40, 4;
	add.s64 	%rd39, %rd39, 4;
	setp.ne.s32 	%p4, %r81, 6;
	@%p4 bra 	$L__BB0_5;
	shr.u32 	%r41, %r3, 23;
	st.local.u32 	[%rd1+24], %rd41;
	and.b32  	%r7, %r41, 31;
	and.b32  	%r42, %r41, 224;
	add.s32 	%r43, %r42, -128;
	shr.u32 	%r44, %r43, 5;
	mul.wide.u32 	%rd26, %r44, 4;
	sub.s64 	%rd10, %rd1, %rd26;
	ld.local.u32 	%r82, [%rd10+24];
	ld.local.u32 	%r83, [%rd10+20];
	setp.eq.s32 	%p5, %r7, 0;
	@%p5 bra 	$L__BB0_8;
	shf.l.wrap.b32 	%r82, %r83, %r82, %r7;
	ld.local.u32 	%r45, [%rd10+16];
	shf.l.wrap.b32 	%r83, %r45, %r83, %r7;
$L__BB0_8:
	shr.u32 	%r46, %r82, 30;
	shf.l.wrap.b32 	%r47, %r83, %r82, 2;
	shl.b32 	%r48, %r83, 2;
	shr.u32 	%r49, %r47, 31;
	add.s32 	%r50, %r49, %r46;
	neg.s32 	%r51, %r50;
	setp.lt.s32 	%p6, %r3, 0;
	selp.b32 	%r84, %r51, %r50, %p6;
	xor.b32  	%r52, %r47, %r3;
	shr.s32 	%r53, %r47, 31;
	xor.b32  	%r54, %r53, %r47;
	xor.b32  	%r55, %r53, %r48;
	cvt.u64.u32 	%rd27, %r54;
	shl.b64 	%rd28, %rd27, 32;
	cvt.u64.u32 	%rd29, %r55;
	or.b64  	%rd30, %rd28, %rd29;
	cvt.rn.f64.s64 	%fd5, %rd30;
	mul.f64 	%fd6, %fd5, 0d3BF921FB54442D19;
	cvt.rn.f32.f64 	%f19, %fd6;
	neg.f32 	%f20, %f19;
	setp.lt.s32 	%p7, %r52, 0;
	selp.f32 	%f59, %f20, %f19, %p7;
$L__BB0_9:
	setp.ltu.f32 	%p8, %f7, 0f47CE4780;
	add.s32 	%r57, %r84, 1;
	mul.rn.f32 	%f22, %f59, %f59;
	and.b32  	%r58, %r84, 1;
	setp.eq.b32 	%p9, %r58, 1;
	selp.f32 	%f23, %f59, 0f3F800000, %p9;
	fma.rn.f32 	%f24, %f22, %f23, 0f00000000;
	fma.rn.f32 	%f25, %f22, 0f37CBAC00, 0fBAB607ED;
	selp.f32 	%f26, 0fB94D4153, %f25, %p9;
	selp.f32 	%f27, 0f3C0885E4, 0f3D2AAABB, %p9;
	fma.rn.f32 	%f28, %f26, %f22, %f27;
	selp.f32 	%f29, 0fBE2AAAA8, 0fBEFFFFFF, %p9;
	fma.rn.f32 	%f30, %f28, %f22, %f29;
	fma.rn.f32 	%f31, %f30, %f24, %f23;
	and.b32  	%r59, %r57, 2;
	setp.eq.s32 	%p10, %r59, 0;
	mov.f32 	%f32, 0f00000000;
	sub.f32 	%f33, %f32, %f31;
	selp.f32 	%f11, %f31, %f33, %p10;
	@%p8 bra 	$L__BB0_17;
	setp.neu.f32 	%p11, %f7, 0f7F800000;
	@%p11 bra 	$L__BB0_12;
	mov.f32 	%f36, 0f00000000;
	mul.rn.f32 	%f60, %f5, %f36;
	mov.b32 	%r88, 0;
	bra.uni 	$L__BB0_17;
$L__BB0_12:
	mov.b32 	%r16, %f5;
	shl.b32 	%r61, %r16, 8;
	or.b32  	%r17, %r61, -2147483648;
	mov.b64 	%rd44, 0;
	mov.b32 	%r85, 0;
	mov.u64 	%rd42, __cudart_i2opi_f;
	mov.u64 	%rd43, %rd1;
$L__BB0_13:
	.pragma "nounroll";
	ld.global.nc.u32 	%r62, [%rd42];
	mad.wide.u32 	%rd33, %r62, %r17, %rd44;
	shr.u64 	%rd44, %rd33, 32;
	st.local.u32 	[%rd43], %rd33;
	add.s32 	%r85, %r85, 1;
	add.s64 	%rd43, %rd43, 4;
	add.s64 	%rd42, %rd42, 4;
	setp.ne.s32 	%p12, %r85, 6;
	@%p12 bra 	$L__BB0_13;
	shr.u32 	%r63, %r16, 23;
	st.local.u32 	[%rd1+24], %rd44;
	and.b32  	%r20, %r63, 31;
	and.b32  	%r64, %r63, 224;
	add.s32 	%r65, %r64, -128;
	shr.u32 	%r66, %r65, 5;
	mul.wide.u32 	%rd34, %r66, 4;
	sub.s64 	%rd17, %rd1, %rd34;
	ld.local.u32 	%r86, [%rd17+24];
	ld.local.u32 	%r87, [%rd17+20];
	setp.eq.s32 	%p13, %r20, 0;
	@%p13 bra 	$L__BB0_16;
	shf.l.wrap.b32 	%r86, %r87, %r86, %r20;
	ld.local.u32 	%r67, [%rd17+16];
	shf.l.wrap.b32 	%r87, %r67, %r87, %r20;
$L__BB0_16:
	shr.u32 	%r68, %r86, 30;
	shf.l.wrap.b32 	%r69, %r87, %r86, 2;
	shl.b32 	%r70, %r87, 2;
	shr.u32 	%r71, %r69, 31;
	add.s32 	%r72, %r71, %r68;
	neg.s32 	%r73, %r72;
	setp.lt.s32 	%p14, %r16, 0;
	selp.b32 	%r88, %r73, %r72, %p14;
	xor.b32  	%r74, %r69, %r16;
	shr.s32 	%r75, %r69, 31;
	xor.b32  	%r76, %r75, %r69;
	xor.b32  	%r77, %r75, %r70;
	cvt.u64.u32 	%rd35, %r76;
	shl.b64 	%rd36, %rd35, 32;
	cvt.u64.u32 	%rd37, %r77;
	or.b64  	%rd38, %rd36, %rd37;
	cvt.rn.f64.s64 	%fd7, %rd38;
	mul.f64 	%fd8, %fd7, 0d3BF921FB54442D19;
	cvt.rn.f32.f64 	%f34, %fd8;
	neg.f32 	%f35, %f34;
	setp.lt.s32 	%p15, %r74, 0;
	selp.f32 	%f60, %f35, %f34, %p15;
$L__BB0_17:
	mul.rn.f32 	%f37, %f60, %f60;
	and.b32  	%r79, %r88, 1;
	setp.eq.b32 	%p16, %r79, 1;
	selp.f32 	%f38, 0f3F800000, %f60, %p16;
	fma.rn.f32 	%f39, %f37, %f38, 0f00000000;
	fma.rn.f32 	%f40, %f37, 0f37CBAC00, 0fBAB607ED;
	selp.f32 	%f41, %f40, 0fB94D4153, %p16;
	selp.f32 	%f42, 0f3D2AAABB, 0f3C0885E4, %p16;
	fma.rn.f32 	%f43, %f41, %f37, %f42;
	selp.f32 	%f44, 0fBEFFFFFF, 0fBE2AAAA8, %p16;
	fma.rn.f32 	%f45, %f43, %f37, %f44;
	fma.rn.f32 	%f46, %f45, %f39, %f38;
	and.b32  	%r80, %r88, 2;
	setp.eq.s32 	%p17, %r80, 0;
	mov.f32 	%f47, 0f00000000;
	sub.f32 	%f48, %f47, %f46;
	selp.f32 	%f49, %f46, %f48, %p17;
	mul.f32 	%f50, %f3, %f11;
	mul.f32 	%f51, %f4, %f49;
	sub.f32 	%f52, %f50, %f51;
	mul.f32 	%f53, %f3, %f49;
	fma.rn.f32 	%f54, %f4, %f11, %f53;
	add.f32 	%f55, %f1, %f52;
	add.f32 	%f56, %f2, %f54;
	st.global.f32 	[%rd2], %f55;
	st.global.f32 	[%rd2+4], %f56;
	sub.f32 	%f57, %f1, %f52;
	sub.f32 	%f58, %f2, %f54;
	st.global.f32 	[%rd3], %f57;
	st.global.f32 	[%rd3+4], %f58;
$L__BB0_18:
	ret;

}


// ===== COMPILED SASS (sm_100) =====

	.target	sm_100

	.elftype	@"ET_EXEC"


//--------------------- .note.nv.tkinfo           --------------------------
	.section	.note.nv.tkinfo,"",@"SHT_NOTE"
	.sectionflags	@"SHF_NOTE_NV_TKINFO"
	.tkinfo
        /*0018*/ 	.word	0x00000002
        /*0030*/ 	.string	""
        /*0030*/ 	.string	"ptxas"
        /*0030*/ 	.string	"Cuda compilation tools, release 13.0, V13.0.88"
        /*0030*/ 	.string	"Build cuda_13.0.r13.0/compiler.36424714_0"
        /*0030*/ 	.string	"-arch sm_100 -m 64 "



//--------------------- .note.nv.cuinfo           --------------------------
	.section	.note.nv.cuinfo,"",@"SHT_NOTE"
	.sectionflags	@"SHF_NOTE_NV_CUINFO"
        /*0018*/ 	.short	0x0002
        /*001a*/ 	.short	0x0064
        /*001c*/ 	.short	0x0082
	.zero		2


//--------------------- .nv.info                  --------------------------
	.section	.nv.info,"",@"SHT_CUDA_INFO"
	.align	4


	//----- nvinfo : EIATTR_REGCOUNT
	.align		4
        /*0000*/ 	.byte	0x04, 0x2f
        /*0002*/ 	.short	(.L_2 - .L_1)
	.align		4
.L_1:
        /*0004*/ 	.word	index@(_Z9fftKernelP7Complexii)
        /*0008*/ 	.word	0x0000001e


	//----- nvinfo : EIATTR_FRAME_SIZE
	.align		4
.L_2:
        /*000c*/ 	.byte	0x04, 0x11
        /*000e*/ 	.short	(.L_4 - .L_3)
	.align		4
.L_3:
        /*0010*/ 	.word	index@($__internal_0_$__cuda_sm20_div_rn_f64_full)
        /*0014*/ 	.word	0x00000020


	//----- nvinfo : EIATTR_FRAME_SIZE
	.align		4
.L_4:
        /*0018*/ 	.byte	0x04, 0x11
        /*001a*/ 	.short	(.L_6 - .L_5)
	.align		4
.L_5:
        /*001c*/ 	.word	index@(_Z9fftKernelP7Complexii)
        /*0020*/ 	.word	0x00000020


	//----- nvinfo : EIATTR_MIN_STACK_SIZE
	.align		4
.L_6:
        /*0024*/ 	.byte	0x04, 0x12
        /*0026*/ 	.short	(.L_8 - .L_7)
	.align		4
.L_7:
        /*0028*/ 	.word	index@(_Z9fftKernelP7Complexii)
        /*002c*/ 	.word	0x00000020
.L_8:


//--------------------- .nv.compat                --------------------------
	.section	.nv.compat,"",@"SHT_CUDA_COMPAT_INFO"
	.align	4
        /*0000*/ 	.byte	0x02, 0x09, 0x00, 0x00, 0x02, 0x02, 0x01, 0x00, 0x02, 0x05, 0x05, 0x00, 0x03, 0x07, 0x01, 0x01
        /*0010*/ 	.byte	0x02, 0x03, 0x00, 0x00, 0x02, 0x06, 0x01, 0x00, 0x04, 0x0b, 0x08, 0x00, 0x01, 0x00, 0x00, 0x00
        /*0020*/ 	.byte	0x00, 0x00, 0x00, 0x00


//--------------------- .nv.info._Z9fftKernelP7Complexii --------------------------
	.section	.nv.info._Z9fftKernelP7Complexii,"",@"SHT_CUDA_INFO"
	.sectionflags	@""
	.align	4


	//----- nvinfo : EIATTR_CUDA_API_VERSION
	.align		4
        /*0000*/ 	.byte	0x04, 0x37
        /*0002*/ 	.short	(.L_10 - .L_9)
.L_9:
        /*0004*/ 	.word	0x00000082


	//----- nvinfo : EIATTR_KPARAM_INFO
	.align		4
.L_10:
        /*0008*/ 	.byte	0x04, 0x17
        /*000a*/ 	.short	(.L_12 - .L_11)
.L_11:
        /*000c*/ 	.word	0x00000000
        /*0010*/ 	.short	0x0002
        /*0012*/ 	.short	0x000c
        /*0014*/ 	.byte	0x00, 0xf0, 0x11, 0x00


	//----- nvinfo : EIATTR_KPARAM_INFO
	.align		4
.L_12:
        /*0018*/ 	.byte	0x04, 0x17
        /*001a*/ 	.short	(.L_14 - .L_13)
.L_13:
        /*001c*/ 	.word	0x00000000
        /*0020*/ 	.short	0x0001
        /*0022*/ 	.short	0x0008
        /*0024*/ 	.byte	0x00, 0xf0, 0x11, 0x00


	//----- nvinfo : EIATTR_KPARAM_INFO
	.align		4
.L_14:
        /*0028*/ 	.byte	0x04, 0x17
        /*002a*/ 	.short	(.L_16 - .L_15)
.L_15:
        /*002c*/ 	.word	0x00000000
        /*0030*/ 	.short	0x0000
        /*0032*/ 	.short	0x0000
        /*0034*/ 	.byte	0x00, 0xf5, 0x21, 0x00


	//----- nvinfo : EIATTR_SPARSE_MMA_MASK
	.align		4
.L_16:
        /*0038*/ 	.byte	0x03, 0x50
        /*003a*/ 	.short	0x0000


	//----- nvinfo : EIATTR_MAXREG_COUNT
	.align		4
        /*003c*/ 	.byte	0x03, 0x1b
        /*003e*/ 	.short	0x00ff


	//----- nvinfo : EIATTR_MERCURY_ISA_VERSION
	.align		4
        /*0040*/ 	.byte	0x03, 0x5f
        /*0042*/ 	.short	0x0101


	//----- nvinfo : EIATTR_VRC_CTA_INIT_COUNT
	.align		4
        /*0044*/ 	.byte	0x02, 0x4a
	.zero		1
	.zero		1


	//----- nvinfo : EIATTR_EXIT_INSTR_OFFSETS
	.align		4
        /*0048*/ 	.byte	0x04, 0x1c
        /*004a*/ 	.short	(.L_18 - .L_17)


	//   ....[0]....
.L_17:
        /*004c*/ 	.word	0x000000a0


	//   ....[1]....
        /*0050*/ 	.word	0x00000ef0


	//----- nvinfo : EIATTR_CRS_STACK_SIZE
	.align		4
.L_18:
        /*0054*/ 	.byte	0x04, 0x1e
        /*0056*/ 	.short	(.L_20 - .L_19)
.L_19:
        /*0058*/ 	.word	0x00000000


	//----- nvinfo : EIATTR_CBANK_PARAM_SIZE
	.align		4
.L_20:
        /*005c*/ 	.byte	0x03, 0x19
        /*005e*/ 	.short	0x0010


	//----- nvinfo : EIATTR_PARAM_CBANK
	.align		4
        /*0060*/ 	.byte	0x04, 0x0a
        /*0062*/ 	.short	(.L_22 - .L_21)
	.align		4
.L_21:
        /*0064*/ 	.word	index@(.nv.constant0._Z9fftKernelP7Complexii)
        /*0068*/ 	.short	0x0380
        /*006a*/ 	.short	0x0010


	//----- nvinfo : EIATTR_SW_WAR
	.align		4
.L_22:
        /*006c*/ 	.byte	0x04, 0x36
        /*006e*/ 	.short	(.L_24 - .L_23)
.L_23:
        /*0070*/ 	.word	0x00000008
.L_24:


//--------------------- .nv.callgraph             --------------------------
	.section	.nv.callgraph,"",@"SHT_CUDA_CALLGRAPH"
	.align	4
	.sectionentsize	8
	.align		4
        /*0000*/ 	.word	0x00000000
	.align		4
        /*0004*/ 	.word	0xffffffff
	.align		4
        /*0008*/ 	.word	0x00000000
	.align		4
        /*000c*/ 	.word	0xfffffffe
	.align		4
        /*0010*/ 	.word	0x00000000
	.align		4
        /*0014*/ 	.word	0xfffffffd
	.align		4
        /*0018*/ 	.word	0x00000000
	.align		4
        /*001c*/ 	.word	0xfffffffc


//--------------------- .nv.constant4             --------------------------
	.section	.nv.constant4,"a",@progbits
	.align	8
	.align		8
.nv.constant4:
        /*0000*/ 	.dword	__cudart_i2opi_f


//--------------------- .text._Z9fftKernelP7Complexii --------------------------
	.section	.text._Z9fftKernelP7Complexii,"ax",@progbits
	.align	128
        .global         _Z9fftKernelP7Complexii
        .type           _Z9fftKernelP7Complexii,@function
        .size           _Z9fftKernelP7Complexii,(.L_x_14 - _Z9fftKernelP7Complexii)
        .other          _Z9fftKernelP7Complexii,@"STO_CUDA_ENTRY STV_DEFAULT"
_Z9fftKernelP7Complexii:
.text._Z9fftKernelP7Complexii:
[----:B------:R-:W0:Y:S01]  /*0000*/  LDC R1, c[0x0][0x37c] ;  /* 0x0000df00ff017b82 */ /* 0x000e220000000800 */
[----:B------:R-:W1:Y:S07]  /*0010*/  S2R R3, SR_TID.X ;  /* 0x0000000000037919 */ /* 0x000e6e0000002100 */
[----:B------:R-:W1:Y:S01]  /*0020*/  S2UR UR5, SR_CTAID.X ;  /* 0x00000000000579c3 */ /* 0x000e620000002500 */
[----:B------:R-:W2:Y:S01]  /*0030*/  LDCU UR4, c[0x0][0x388] ;  /* 0x00007100ff0477ac */ /* 0x000ea20008000800 */
[----:B0-----:R-:W-:-:S06]  /*0040*/  VIADD R1, R1, 0xffffffe0 ;  /* 0xffffffe001017836 */ /* 0x001fcc0000000000 */
[----:B------:R-:W1:Y:S01]  /*0050*/  LDC R0, c[0x0][0x360] ;  /* 0x0000d800ff007b82 */ /* 0x000e620000000800 */
[----:B--2---:R-:W-:-:S04]  /*0060*/  ULEA.HI UR4, UR4, UR4, URZ, 0x1 ;  /* 0x0000000404047291 */ /* 0x004fc8000f8f08ff */
[----:B------:R-:W-:Y:S01]  /*0070*/  USHF.R.S32.HI UR4, URZ, 0x1, UR4 ;  /* 0x00000001ff047899 */ /* 0x000fe20008011404 */
[----:B-1----:R-:W-:-:S05]  /*0080*/  IMAD R0, R0, UR5, R3 ;  /* 0x0000000500007c24 */ /* 0x002fca000f8e0203 */
[----:B------:R-:W-:-:S13]  /*0090*/  ISETP.GE.AND P0, PT, R0, UR4, PT ;  /* 0x0000000400007c0c */ /* 0x000fda000bf06270 */
[----:B------:R-:W-:Y:S05]  /*00a0*/  @P0 EXIT ;  /* 0x000000000000094d */ /* 0x000fea0003800000 */
[----:B------:R-:W0:Y:S01]  /*00b0*/  LDC.64 R14, c[0x0][0x380] ;  /* 0x0000e000ff0e7b82 */ /* 0x000e220000000a00 */
[----:B------:R-:W1:Y:S07]  /*00c0*/  LDCU.64 UR6, c[0x0][0x358] ;  /* 0x00006b00ff0677ac */ /* 0x000e6e0008000a00 */
[----:B------:R-:W2:Y:S01]  /*00d0*/  LDC R7, c[0x0][0x38c] ;  /* 0x0000e300ff077b82 */ /* 0x000ea20000000800 */
[----:B0-----:R-:W-:-:S05]  /*00e0*/  IMAD.WIDE R14, R0, 0x8, R14 ;  /* 0x00000008000e7825 */ /* 0x001fca00078e020e */
[----:B-1----:R0:W5:Y:S01]  /*00f0*/  LDG.E R2, desc[UR6][R14.64] ;  /* 0x000000060e027981 */ /* 0x002162000c1e1900 */
[----:B--2---:R-:W-:-:S03]  /*0100*/  IMAD.WIDE R12, R7, 0x8, R14 ;  /* 0x00000008070c7825 */ /* 0x004fc600078e020e */
[----:B------:R0:W5:Y:S04]  /*0110*/  LDG.E R3, desc[UR6][R14.64+0x4] ;  /* 0x000004060e037981 */ /* 0x000168000c1e1900 */
[----:B------:R0:W5:Y:S04]  /*0120*/  LDG.E R4, desc[UR6][R12.64] ;  /* 0x000000060c047981 */ /* 0x000168000c1e1900 */
[----:B------:R0:W5:Y:S01]  /*0130*/  LDG.E R5, desc[UR6][R12.64+0x4] ;  /* 0x000004060c057981 */ /* 0x000162000c1e1900 */
[----:B------:R-:W-:-:S04]  /*0140*/  IABS R6, R7 ;  /* 0x0000000700067213 */ /* 0x000fc80000000000 */
[----:B------:R-:W1:Y:S08]  /*0150*/  I2F.RP R10, R6 ;  /* 0x00000006000a7306 */ /* 0x000e700000209400 */
[----:B-1----:R-:W1:Y:S02]  /*0160*/  MUFU.RCP R10, R10 ;  /* 0x0000000a000a7308 */ /* 0x002e640000001000 */
[----:B-1----:R-:W-:-:S06]  /*0170*/  VIADD R11, R10, 0xffffffe ;  /* 0x0ffffffe0a0b7836 */ /* 0x002fcc0000000000 */
[----:B------:R-:W1:Y:S01]  /*0180*/  F2I.FTZ.U32.TRUNC.NTZ R9, R11 ;  /* 0x0000000b00097305 */ /* 0x000e62000021f000 */
[----:B------:R-:W-:Y:S01]  /*0190*/  IMAD.MOV.U32 R8, RZ, RZ, RZ ;  /* 0x000000ffff087224 */ /* 0x000fe200078e00ff */
[----:B------:R-:W-:Y:S01]  /*01a0*/  IABS R19, R0 ;  /* 0x0000000000137213 */ /* 0x000fe20000000000 */
[----:B-1----:R-:W-:-:S04]  /*01b0*/  IMAD.MOV R17, RZ, RZ, -R9 ;  /* 0x000000ffff117224 */ /* 0x002fc800078e0a09 */
[----:B------:R-:W-:-:S04]  /*01c0*/  IMAD R17, R17, R6, RZ ;  /* 0x0000000611117224 */ /* 0x000fc800078e02ff */
[----:B------:R-:W-:-:S06]  /*01d0*/  IMAD.HI.U32 R8, R9, R17, R8 ;  /* 0x0000001109087227 */ /* 0x000fcc00078e0008 */
[----:B------:R-:W-:-:S04]  /*01e0*/  IMAD.HI.U32 R8, R8, R19, RZ ;  /* 0x0000001308087227 */ /* 0x000fc800078e00ff */
[----:B------:R-:W-:Y:S02]  /*01f0*/  IMAD.MOV R10, RZ, RZ, -R8 ;  /* 0x000000ffff0a7224 */ /* 0x000fe400078e0a08 */
[----:B------:R-:W1:Y:S02]  /*0200*/  I2F.F64 R8, R7 ;  /* 0x0000000700087312 */ /* 0x000e640000201c00 */
[----:B------:R-:W-:-:S05]  /*0210*/  IMAD R19, R6, R10, R19 ;  /* 0x0000000a06137224 */ /* 0x000fca00078e0213 */
[----:B------:R-:W-:Y:S01]  /*0220*/  ISETP.GT.U32.AND P0, PT, R6, R19, PT ;  /* 0x000000130600720c */ /* 0x000fe20003f04070 */
[----:B-1----:R-:W1:-:S12]  /*0230*/  MUFU.RCP64H R11, R9 ;  /* 0x00000009000b7308 */ /* 0x002e580000001800 */
[----:B------:R-:W-:Y:S02]  /*0240*/  @!P0 IMAD.IADD R19, R19, 0x1, -R6 ;  /* 0x0000000113138824 */ /* 0x000fe400078e0a06 */
[----:B------:R-:W-:-:S03]  /*0250*/  IMAD.MOV.U32 R10, RZ, RZ, 0x1 ;  /* 0x00000001ff0a7424 */ /* 0x000fc600078e00ff */
[----:B------:R-:W-:Y:S02]  /*0260*/  ISETP.GT.U32.AND P1, PT, R6, R19, PT ;  /* 0x000000130600720c */ /* 0x000fe40003f24070 */
[----:B------:R-:W-:Y:S02]  /*0270*/  ISETP.GE.AND P2, PT, R0, RZ, PT ;  /* 0x000000ff0000720c */ /* 0x000fe40003f46270 */
[----:B------:R-:W-:Y:S01]  /*0280*/  ISETP.NE.AND P0, PT, R7, RZ, PT ;  /* 0x000000ff0700720c */ /* 0x000fe20003f05270 */
[----:B-1----:R-:W-:-:S08]  /*0290*/  DFMA R16, -R8, R10, 1 ;  /* 0x3ff000000810742b */ /* 0x002fd0000000010a */
[----:B------:R-:W-:Y:S01]  /*02a0*/  @!P1 IMAD.IADD R19, R19, 0x1, -R6 ;  /* 0x0000000113139824 */ /* 0x000fe200078e0a06 */
[----:B------:R-:W-:-:S03]  /*02b0*/  DFMA R16, R16, R16, R16 ;  /* 0x000000101010722b */ /* 0x000fc60000000010 */
[----:B------:R-:W-:Y:S01]  /*02c0*/  @!P2 IMAD.MOV R19, RZ, RZ, -R19 ;  /* 0x000000ffff13a224 */ /* 0x000fe200078e0a13 */
[----:B------:R-:W-:-:S04]  /*02d0*/  @!P0 LOP3.LUT R19, RZ, R7, RZ, 0x33, !PT ;  /* 0x00000007ff138212 */ /* 0x000fc800078e33ff */
[----:B------:R-:W-:Y:S02]  /*02e0*/  DFMA R16, R10, R16, R10 ;  /* 0x000000100a10722b */ /* 0x000fe4000000000a */
[----:B------:R-:W1:Y:S01]  /*02f0*/  I2F.F64 R18, R19 ;  /* 0x0000001300127312 */ /* 0x000e620000201c00 */
[----:B------:R-:W-:-:S05]  /*0300*/  UMOV UR4, 0x54442d18 ;  /* 0x54442d1800047882 */ /* 0x000fca0000000000 */
[----:B------:R-:W-:Y:S01]  /*0310*/  DFMA R6, -R8, R16, 1 ;  /* 0x3ff000000806742b */ /* 0x000fe20000000110 */
[----:B------:R-:W-:-:S07]  /*0320*/  UMOV UR5, 0x400921fb ;  /* 0x400921fb00057882 */ /* 0x000fce0000000000 */
[----:B------:R-:W-:Y:S02]  /*0330*/  DFMA R6, R16, R6, R16 ;  /* 0x000000061006722b */ /* 0x000fe40000000010 */
[----:B-1----:R-:W-:-:S08]  /*0340*/  DMUL R18, R18, -UR4 ;  /* 0x8000000412127c28 */ /* 0x002fd00008000000 */
[----:B------:R-:W-:-:S08]  /*0350*/  DMUL R10, R18, R6 ;  /* 0x00000006120a7228 */ /* 0x000fd00000000000 */
[----:B------:R-:W-:-:S08]  /*0360*/  DFMA R16, -R8, R10, R18 ;  /* 0x0000000a0810722b */ /* 0x000fd00000000112 */
[----:B------:R-:W-:Y:S01]  /*0370*/  DFMA R6, R6, R16, R10 ;  /* 0x000000100606722b */ /* 0x000fe2000000000a */
[----:B------:R-:W-:-:S09]  /*0380*/  FSETP.GEU.AND P1, PT, |R19|, 6.5827683646048100446e-37, PT ;  /* 0x036000001300780b */ /* 0x000fd20003f2e200 */
[----:B------:R-:W-:-:S05]  /*0390*/  FFMA R0, RZ, R9, R7 ;  /* 0x00000009ff007223 */ /* 0x000fca0000000007 */
[----:B------:R-:W-:Y:S01]  /*03a0*/  FSETP.GT.AND P0, PT, |R0|, 1.469367938527859385e-39, PT ;  /* 0x001000000000780b */ /* 0x000fe20003f04200 */
[----:B------:R-:W-:-:S12]  /*03b0*/  BSSY.RECONVERGENT B0, `(.L_x_0) ;  /* 0x0000006000007945 */ /* 0x000fd80003800200 */
[----:B0-----:R-:W-:Y:S05]  /*03c0*/  @P0 BRA P1, `(.L_x_1) ;  /* 0x0000000000100947 */ /* 0x001fea0000800000 */
[----:B------:R-:W-:-:S07]  /*03d0*/  MOV R0, 0x3f0 ;  /* 0x000003f000007802 */ /* 0x000fce0000000f00 */
[----:B-----5:R-:W-:Y:S05]  /*03e0*/  CALL.REL.NOINC `($__internal_0_$__cuda_sm20_div_rn_f64_full) ;  /* 0x0000000800c47944 */ /* 0x020fea0003c00000 */
[----:B------:R-:W-:Y:S02]  /*03f0*/  IMAD.MOV.U32 R6, RZ, RZ, R18 ;  /* 0x000000ffff067224 */ /* 0x000fe400078e0012 */
[----:B------:R-:W-:-:S07]  /*0400*/  IMAD.MOV.U32 R7, RZ, RZ, R19 ;  /* 0x000000ffff077224 */ /* 0x000fce00078e0013 */
.L_x_1:
[----:B------:R-:W-:Y:S05]  /*0410*/  BSYNC.RECONVERGENT B0 ;  /* 0x0000000000007941 */ /* 0x000fea0003800200 */
.L_x_0:
[----:B------:R-:W0:Y:S01]  /*0420*/  F2F.F32.F64 R9, R6 ;  /* 0x0000000600097310 */ /* 0x000e220000301000 */
[----:B------:R-:W-:Y:S01]  /*0430*/  BSSY.RECONVERGENT B0, `(.L_x_2) ;  /* 0x0000042000007945 */ /* 0x000fe20003800200 */
[C---:B0-----:R-:W-:Y:S01]  /*0440*/  FMUL R0, R9.reuse, 0.63661974668502807617 ;  /* 0x3f22f98309007820 */ /* 0x041fe20000400000 */
[----:B------:R-:W-:-:S05]  /*0450*/  FSETP.GE.AND P0, PT, |R9|, 105615, PT ;  /* 0x47ce47800900780b */ /* 0x000fca0003f06200 */
[----:B------:R-:W0:Y:S02]  /*0460*/  F2I.NTZ R0, R0 ;  /* 0x0000000000007305 */ /* 0x000e240000203100 */
[----:B0-----:R-:W-:Y:S01]  /*0470*/  I2FP.F32.S32 R8, R0 ;  /* 0x0000000000087245 */ /* 0x001fe20000201400 */
[----:B------:R-:W-:-:S04]  /*0480*/  IMAD.MOV.U32 R18, RZ, RZ, R0 ;  /* 0x000000ffff127224 */ /* 0x000fc800078e0000 */
[----:B------:R-:W-:-:S04]  /*0490*/  FFMA R11, R8, -1.5707962512969970703, R9 ;  /* 0xbfc90fda080b7823 */ /* 0x000fc80000000009 */
[----:B------:R-:W-:-:S04]  /*04a0*/  FFMA R11, R8, -7.5497894158615963534e-08, R11 ;  /* 0xb3a22168080b7823 */ /* 0x000fc8000000000b */
[----:B------:R-:W-:-:S04]  /*04b0*/  FFMA R11, R8, -5.3903029534742383927e-15, R11 ;  /* 0xa7c234c5080b7823 */ /* 0x000fc8000000000b */
[----:B------:R-:W-:Y:S01]  /*04c0*/  IMAD.MOV.U32 R8, RZ, RZ, R11 ;  /* 0x000000ffff087224 */ /* 0x000fe200078e000b */
[----:B------:R-:W-:Y:S06]  /*04d0*/  @!P0 BRA `(.L_x_3) ;  /* 0x0000000000dc8947 */ /* 0x000fec0003800000 */
[----:B------:R-:W-:-:S13]  /*04e0*/  FSETP.NEU.AND P0, PT, |R9|, +INF , PT ;  /* 0x7f8000000900780b */ /* 0x000fda0003f0d200 */
[----:B------:R-:W-:Y:S01]  /*04f0*/  @!P0 FMUL R8, RZ, R9 ;  /* 0x00000009ff088220 */ /* 0x000fe20000400000 */
[----:B------:R-:W-:Y:S01]  /*0500*/  @!P0 IMAD.MOV.U32 R0, RZ, RZ, RZ ;  /* 0x000000ffff008224 */ /* 0x000fe200078e00ff */
[----:B------:R-:W-:Y:S06]  /*0510*/  @!P0 BRA `(.L_x_3) ;  /* 0x0000000000cc8947 */ /* 0x000fec0003800000 */
[----:B------:R-:W-:Y:S01]  /*0520*/  IMAD.SHL.U32 R6, R9, 0x100, RZ ;  /* 0x0000010009067824 */ /* 0x000fe200078e00ff */
[----:B------:R-:W0:Y:S01]  /*0530*/  LDCU.64 UR8, c[0x4][URZ] ;  /* 0x01000000ff0877ac */ /* 0x000e220008000a00 */
[----:B------:R-:W-:Y:S02]  /*0540*/  IMAD.MOV.U32 R10, RZ, RZ, RZ ;  /* 0x000000ffff0a7224 */ /* 0x000fe400078e00ff */
[----:B------:R-:W-:Y:S01]  /*0550*/  IMAD.MOV.U32 R0, RZ, RZ, R1 ;  /* 0x000000ffff007224 */ /* 0x000fe200078e0001 */
[----:B------:R-:W-:Y:S01]  /*0560*/  LOP3.LUT R21, R6, 0x80000000, RZ, 0xfc, !PT ;  /* 0x8000000006157812 */ /* 0x000fe200078efcff */
[----:B------:R-:W-:Y:S01]  /*0570*/  UMOV UR5, URZ ;  /* 0x000000ff00057c82 */ /* 0x000fe20008000000 */
[----:B------:R-:W-:-:S05]  /*0580*/  UMOV UR4, URZ ;  /* 0x000000ff00047c82 */ /* 0x000fca0008000000 */
.L_x_4:
[----:B0-----:R-:W-:Y:S02]  /*0590*/  IMAD.U32 R16, RZ, RZ, UR8 ;  /* 0x00000008ff107e24 */ /* 0x001fe4000f8e00ff */
[----:B------:R-:W-:-:S05]  /*05a0*/  IMAD.U32 R17, RZ, RZ, UR9 ;  /* 0x00000009ff117e24 */ /* 0x000fca000f8e00ff */
[----:B------:R-:W2:Y:S01]  /*05b0*/  LDG.E.CONSTANT R6, desc[UR6][R16.64] ;  /* 0x0000000610067981 */ /* 0x000ea2000c1e9900 */
[----:B------:R-:W-:Y:S02]  /*05c0*/  UIADD3 UR8, UP0, UPT, UR8, 0x4, URZ ;  /* 0x0000000408087890 */ /* 0x000fe4000ff1e0ff */
[----:B------:R-:W-:Y:S02]  /*05d0*/  UIADD3 UR4, UPT, UPT, UR4, 0x1, URZ ;  /* 0x0000000104047890 */ /* 0x000fe4000fffe0ff */
[----:B------:R-:W-:Y:S02]  /*05e0*/  UIADD3.X UR9, UPT, UPT, URZ, UR9, URZ, UP0, !UPT ;  /* 0x00000009ff097290 */ /* 0x000fe400087fe4ff */
[----:B------:R-:W-:Y:S01]  /*05f0*/  UISETP.NE.AND UP0, UPT, UR4, 0x6, UPT ;  /* 0x000000060400788c */ /* 0x000fe2000bf05270 */
[----:B--2---:R-:W-:-:S03]  /*0600*/  IMAD.WIDE.U32 R6, R6, R21, RZ ;  /* 0x0000001506067225 */ /* 0x004fc600078e00ff */
[----:B------:R-:W-:-:S04]  /*0610*/  IADD3 R19, P0, PT, R6, R10, RZ ;  /* 0x0000000a06137210 */ /* 0x000fc80007f1e0ff */
[----:B------:R-:W-:Y:S01]  /*0620*/  IADD3.X R10, PT, PT, R7, UR5, RZ, P0, !PT ;  /* 0x00000005070a7c10 */ /* 0x000fe200087fe4ff */
[----:B------:R0:W-:Y:S02]  /*0630*/  STL [R0], R19 ;  /* 0x0000001300007387 */ /* 0x0001e40000100800 */
[----:B0-----:R-:W-:Y:S01]  /*0640*/  VIADD R0, R0, 0x4 ;  /* 0x0000000400007836 */ /* 0x001fe20000000000 */
[----:B------:R-:W-:Y:S06]  /*0650*/  BRA.U UP0, `(.L_x_4) ;  /* 0xfffffffd00cc7547 */ /* 0x000fec000b83ffff */
[----:B------:R-:W-:Y:S01]  /*0660*/  SHF.R.U32.HI R8, RZ, 0x17, R9 ;  /* 0x00000017ff087819 */ /* 0x000fe20000011609 */
[----:B------:R0:W-:Y:S03]  /*0670*/  STL [R1+0x18], R10 ;  /* 0x0000180a01007387 */ /* 0x0001e60000100800 */
[C---:B------:R-:W-:Y:S02]  /*0680*/  LOP3.LUT R0, R8.reuse, 0xe0, RZ, 0xc0, !PT ;  /* 0x000000e008007812 */ /* 0x040fe400078ec0ff */
[----:B------:R-:W-:-:S03]  /*0690*/  LOP3.LUT P0, RZ, R8, 0x1f, RZ, 0xc0, !PT ;  /* 0x0000001f08ff7812 */ /* 0x000fc6000780c0ff */
[----:B------:R-:W-:-:S05]  /*06a0*/  VIADD R0, R0, 0xffffff80 ;  /* 0xffffff8000007836 */ /* 0x000fca0000000000 */
[----:B------:R-:W-:-:S05]  /*06b0*/  SHF.R.U32.HI R0, RZ, 0x5, R0 ;  /* 0x00000005ff007819 */ /* 0x000fca0000011600 */
[----:B------:R-:W-:-:S05]  /*06c0*/  IMAD R19, R0, -0x4, R1 ;  /* 0xfffffffc00137824 */ /* 0x000fca00078e0201 */
[----:B------:R-:W2:Y:S04]  /*06d0*/  LDL R0, [R19+0x18] ;  /* 0x0000180013007983 */ /* 0x000ea80000100800 */
[----:B------:R-:W2:Y:S04]  /*06e0*/  LDL R7, [R19+0x14] ;  /* 0x0000140013077983 */ /* 0x000ea80000100800 */
[----:B------:R-:W3:Y:S01]  /*06f0*/  @P0 LDL R6, [R19+0x10] ;  /* 0x0000100013060983 */ /* 0x000ee20000100800 */
[----:B------:R-:W-:Y:S01]  /*0700*/  LOP3.LUT R8, R8, 0x1f, RZ, 0xc0, !PT ;  /* 0x0000001f08087812 */ /* 0x000fe200078ec0ff */
[----:B------:R-:W-:Y:S01]  /*0710*/  UMOV UR4, 0x54442d19 ;  /* 0x54442d1900047882 */ /* 0x000fe20000000000 */
[----:B------:R-:W-:-:S02]  /*0720*/  UMOV UR5, 0x3bf921fb ;  /* 0x3bf921fb00057882 */ /* 0x000fc40000000000 */
[-C--:B--2---:R-:W-:Y:S02]  /*0730*/  @P0 SHF.L.W.U32.HI R0, R7, R8.reuse, R0 ;  /* 0x0000000807000219 */ /* 0x084fe40000010e00 */
[----:B---3--:R-:W-:Y:S02]  /*0740*/  @P0 SHF.L.W.U32.HI R7, R6, R8, R7 ;  /* 0x0000000806070219 */ /* 0x008fe40000010e07 */
[----:B------:R-:W-:Y:S02]  /*0750*/  ISETP.GE.AND P0, PT, R9, RZ, PT ;  /* 0x000000ff0900720c */ /* 0x000fe40003f06270 */
[C---:B------:R-:W-:Y:S01]  /*0760*/  SHF.L.W.U32.HI R6, R7.reuse, 0x2, R0 ;  /* 0x0000000207067819 */ /* 0x040fe20000010e00 */
[----:B------:R-:W-:-:S03]  /*0770*/  IMAD.SHL.U32 R7, R7, 0x4, RZ ;  /* 0x0000000407077824 */ /* 0x000fc600078e00ff */
[----:B------:R-:W-:-:S04]  /*0780*/  SHF.R.S32.HI R8, RZ, 0x1f, R6 ;  /* 0x0000001fff087819 */ /* 0x000fc80000011406 */
[C---:B------:R-:W-:Y:S02]  /*0790*/  LOP3.LUT R16, R8.reuse, R7, RZ, 0x3c, !PT ;  /* 0x0000000708107212 */ /* 0x040fe400078e3cff */
[----:B------:R-:W-:Y:S02]  /*07a0*/  LOP3.LUT R17, R8, R6, RZ, 0x3c, !PT ;  /* 0x0000000608117212 */ /* 0x000fe400078e3cff */
[----:B------:R-:W-:Y:S02]  /*07b0*/  SHF.R.U32.HI R7, RZ, 0x1e, R0 ;  /* 0x0000001eff077819 */ /* 0x000fe40000011600 */
[C---:B------:R-:W-:Y:S02]  /*07c0*/  LOP3.LUT R8, R6.reuse, R9, RZ, 0x3c, !PT ;  /* 0x0000000906087212 */ /* 0x040fe400078e3cff */
[----:B------:R-:W1:Y:S01]  /*07d0*/  I2F.F64.S64 R16, R16 ;  /* 0x0000001000107312 */ /* 0x000e620000301c00 */
[----:B------:R-:W-:Y:S02]  /*07e0*/  LEA.HI R0, R6, R7, RZ, 0x1 ;  /* 0x0000000706007211 */ /* 0x000fe400078f08ff */
[----:B------:R-:W-:-:S03]  /*07f0*/  ISETP.GE.AND P1, PT, R8, RZ, PT ;  /* 0x000000ff0800720c */ /* 0x000fc60003f26270 */
[----:B------:R-:W-:-:S04]  /*0800*/  IMAD.MOV R6, RZ, RZ, -R0 ;  /* 0x000000ffff067224 */ /* 0x000fc800078e0a00 */
[----:B------:R-:W-:Y:S01]  /*0810*/  @!P0 IMAD.MOV.U32 R0, RZ, RZ, R6 ;  /* 0x000000ffff008224 */ /* 0x000fe200078e0006 */
[----:B-1----:R-:W-:-:S10]  /*0820*/  DMUL R20, R16, UR4 ;  /* 0x0000000410147c28 */ /* 0x002fd40008000000 */
[----:B------:R-:W1:Y:S02]  /*0830*/  F2F.F32.F64 R20, R20 ;  /* 0x0000001400147310 */ /* 0x000e640000301000 */
[----:B01----:R-:W-:-:S07]  /*0840*/  FSEL R8, -R20, R20, !P1 ;  /* 0x0000001414087208 */ /* 0x003fce0004800100 */
.L_x_3:
[----:B------:R-:W-:Y:S05]  /*0850*/  BSYNC.RECONVERGENT B0 ;  /* 0x0000000000007941 */ /* 0x000fea0003800200 */
.L_x_2:
[----:B------:R-:W-:Y:S01]  /*0860*/  LOP3.LUT R10, R0, 0x1, RZ, 0xc0, !PT ;  /* 0x00000001000a7812 */ /* 0x000fe200078ec0ff */
[----:B------:R-:W-:Y:S02]  /*0870*/  IMAD.MOV.U32 R20, RZ, RZ, 0x37cbac00 ;  /* 0x37cbac00ff147424 */ /* 0x000fe400078e00ff */
[----:B------:R-:W-:Y:S01]  /*0880*/  FMUL R7, R8, R8 ;  /* 0x0000000808077220 */ /* 0x000fe20000400000 */
[----:B------:R-:W-:Y:S01]  /*0890*/  VIADD R0, R0, 0x1 ;  /* 0x0000000100007836 */ /* 0x000fe20000000000 */
[----:B------:R-:W-:Y:S01]  /*08a0*/  ISETP.NE.U32.AND P0, PT, R10, 0x1, PT ;  /* 0x000000010a00780c */ /* 0x000fe20003f05070 */
[----:B------:R-:W-:Y:S02]  /*08b0*/  IMAD.MOV.U32 R10, RZ, RZ, 0x3c0885e4 ;  /* 0x3c0885e4ff0a7424 */ /* 0x000fe400078e00ff */
[----:B------:R-:W-:Y:S01]  /*08c0*/  FFMA R6, R7, R20, -0.0013887860113754868507 ;  /* 0xbab607ed07067423 */ /* 0x000fe20000000014 */
[----:B------:R-:W-:Y:S01]  /*08d0*/  IMAD.MOV.U32 R17, RZ, RZ, 0x3e2aaaa8 ;  /* 0x3e2aaaa8ff117424 */ /* 0x000fe200078e00ff */
[----:B------:R-:W-:Y:S01]  /*08e0*/  LOP3.LUT P1, RZ, R0, 0x2, RZ, 0xc0, !PT ;  /* 0x0000000200ff7812 */ /* 0x000fe2000782c0ff */
[----:B------:R-:W-:Y:S01]  /*08f0*/  BSSY.RECONVERGENT B0, `(.L_x_5) ;  /* 0x0000043000007945 */ /* 0x000fe20003800200 */
[----:B------:R-:W-:-:S02]  /*0900*/  FSEL R10, R10, 0.041666727513074874878, !P0 ;  /* 0x3d2aaabb0a0a7808 */ /* 0x000fc40004000000 */
[----:B------:R-:W-:Y:S02]  /*0910*/  FSEL R6, R6, -0.00019574658654164522886, P0 ;  /* 0xb94d415306067808 */ /* 0x000fe40000000000 */
[----:B------:R-:W-:Y:S02]  /*0920*/  FSEL R0, R8, 1, !P0 ;  /* 0x3f80000008007808 */ /* 0x000fe40004000000 */
[----:B------:R-:W-:Y:S01]  /*0930*/  FSEL R17, -R17, -0.4999999701976776123, !P0 ;  /* 0xbeffffff11117808 */ /* 0x000fe20004000100 */
[----:B------:R-:W-:Y:S01]  /*0940*/  FFMA R6, R7, R6, R10 ;  /* 0x0000000607067223 */ /* 0x000fe2000000000a */
[----:B------:R-:W-:Y:S01]  /*0950*/  FSETP.GE.AND P0, PT, |R9|, 105615, PT ;  /* 0x47ce47800900780b */ /* 0x000fe20003f06200 */
[C---:B------:R-:W-:Y:S02]  /*0960*/  FFMA R19, R7.reuse, R0, RZ ;  /* 0x0000000007137223 */ /* 0x040fe400000000ff */
[----:B------:R-:W-:-:S04]  /*0970*/  FFMA R6, R7, R6, R17 ;  /* 0x0000000607067223 */ /* 0x000fc80000000011 */
[----:B------:R-:W-:-:S04]  /*0980*/  FFMA R19, R19, R6, R0 ;  /* 0x0000000613137223 */ /* 0x000fc80000000000 */
[----:B------:R-:W-:Y:S02]  /*0990*/  @P1 FADD R19, RZ, -R19 ;  /* 0x80000013ff131221 */ /* 0x000fe40000000000 */
[----:B------:R-:W-:Y:S05]  /*09a0*/  @!P0 BRA `(.L_x_6) ;  /* 0x0000000000dc8947 */ /* 0x000fea0003800000 */
        /* <DEDUP_REMOVED lines=11> */
.L_x_7:
        /* <DEDUP_REMOVED lines=25> */
[----:B------:R-:W-:Y:S01]  /*0bf0*/  UMOV UR5, 0x3bf921fb ;  /* 0x3bf921fb00057882 */ /* 0x000fe20000000000 */
[----:B------:R-:W-:-:S02]  /*0c00*/  ISETP.GE.AND P1, PT, R9, RZ, PT ;  /* 0x000000ff0900720c */ /* 0x000fc40003f26270 */
[-C--:B--2---:R-:W-:Y:S02]  /*0c10*/  @P0 SHF.L.W.U32.HI R0, R7, R8.reuse, R0 ;  /* 0x0000000807000219 */ /* 0x084fe40000010e00 */
[----:B---3--:R-:W-:-:S04]  /*0c20*/  @P0 SHF.L.W.U32.HI R7, R6, R8, R7 ;  /* 0x0000000806070219 */ /* 0x008fc80000010e07 */
[C---:B------:R-:W-:Y:S01]  /*0c30*/  SHF.L.W.U32.HI R6, R7.reuse, 0x2, R0 ;  /* 0x0000000207067819 */ /* 0x040fe20000010e00 */
[----:B------:R-:W-:-:S03]  /*0c40*/  IMAD.SHL.U32 R7, R7, 0x4, RZ ;  /* 0x0000000407077824 */ /* 0x000fc600078e00ff */
[----:B------:R-:W-:Y:S02]  /*0c50*/  SHF.R.S32.HI R8, RZ, 0x1f, R6 ;  /* 0x0000001fff087819 */ /* 0x000fe40000011406 */
[----:B------:R-:W-:Y:S02]  /*0c60*/  LOP3.LUT R9, R6, R9, RZ, 0x3c, !PT ;  /* 0x0000000906097212 */ /* 0x000fe400078e3cff */
[C---:B------:R-:W-:Y:S02]  /*0c70*/  LOP3.LUT R16, R8.reuse, R7, RZ, 0x3c, !PT ;  /* 0x0000000708107212 */ /* 0x040fe400078e3cff */
[----:B------:R-:W-:Y:S02]  /*0c80*/  LOP3.LUT R17, R8, R6, RZ, 0x3c, !PT ;  /* 0x0000000608117212 */ /* 0x000fe400078e3cff */
[----:B------:R-:W-:Y:S02]  /*0c90*/  SHF.R.U32.HI R7, RZ, 0x1e, R0 ;  /* 0x0000001eff077819 */ /* 0x000fe40000011600 */
[----:B------:R-:W-:-:S02]  /*0ca0*/  ISETP.GE.AND P0, PT, R9, RZ, PT ;  /* 0x000000ff0900720c */ /* 0x000fc40003f06270 */
[----:B------:R-:W1:Y:S01]  /*0cb0*/  I2F.F64.S64 R16, R16 ;  /* 0x0000001000107312 */ /* 0x000e620000301c00 */
[----:B------:R-:W-:-:S05]  /*0cc0*/  LEA.HI R18, R6, R7, RZ, 0x1 ;  /* 0x0000000706127211 */ /* 0x000fca00078f08ff */
[----:B------:R-:W-:-:S04]  /*0cd0*/  IMAD.MOV R0, RZ, RZ, -R18 ;  /* 0x000000ffff007224 */ /* 0x000fc800078e0a12 */
[----:B------:R-:W-:Y:S01]  /*0ce0*/  @!P1 IMAD.MOV.U32 R18, RZ, RZ, R0 ;  /* 0x000000ffff129224 */ /* 0x000fe200078e0000 */
[----:B-1----:R-:W-:-:S10]  /*0cf0*/  DMUL R22, R16, UR4 ;  /* 0x0000000410167c28 */ /* 0x002fd40008000000 */
[----:B------:R-:W1:Y:S02]  /*0d00*/  F2F.F32.F64 R22, R22 ;  /* 0x0000001600167310 */ /* 0x000e640000301000 */
[----:B01----:R-:W-:-:S07]  /*0d10*/  FSEL R11, -R22, R22, !P0 ;  /* 0x00000016160b7208 */ /* 0x003fce0004000100 */
.L_x_6:
[----:B------:R-:W-:Y:S05]  /*0d20*/  BSYNC.RECONVERGENT B0 ;  /* 0x0000000000007941 */ /* 0x000fea0003800200 */
.L_x_5:
[----:B------:R-:W-:Y:S01]  /*0d30*/  FMUL R7, R11, R11 ;  /* 0x0000000b0b077220 */ /* 0x000fe20000400000 */
[C---:B------:R-:W-:Y:S01]  /*0d40*/  LOP3.LUT R0, R18.reuse, 0x1, RZ, 0xc0, !PT ;  /* 0x0000000112007812 */ /* 0x040fe200078ec0ff */
[----:B------:R-:W-:Y:S01]  /*0d50*/  IMAD.MOV.U32 R6, RZ, RZ, 0x3d2aaabb ;  /* 0x3d2aaabbff067424 */ /* 0x000fe200078e00ff */
[----:B------:R-:W-:Y:S01]  /*0d60*/  LOP3.LUT P1, RZ, R18, 0x2, RZ, 0xc0, !PT ;  /* 0x0000000212ff7812 */ /* 0x000fe2000782c0ff */
[----:B------:R-:W-:Y:S01]  /*0d70*/  FFMA R20, R7, R20, -0.0013887860113754868507 ;  /* 0xbab607ed07147423 */ /* 0x000fe20000000014 */
[----:B------:R-:W-:Y:S01]  /*0d80*/  ISETP.NE.U32.AND P0, PT, R0, 0x1, PT ;  /* 0x000000010000780c */ /* 0x000fe20003f05070 */
[----:B------:R-:W-:-:S03]  /*0d90*/  IMAD.MOV.U32 R8, RZ, RZ, 0x3effffff ;  /* 0x3effffffff087424 */ /* 0x000fc600078e00ff */
[----:B------:R-:W-:Y:S02]  /*0da0*/  FSEL R20, R20, -0.00019574658654164522886, !P0 ;  /* 0xb94d415314147808 */ /* 0x000fe40004000000 */
[----:B------:R-:W-:Y:S02]  /*0db0*/  FSEL R6, R6, 0.0083327032625675201416, !P0 ;  /* 0x3c0885e406067808 */ /* 0x000fe40004000000 */
[----:B------:R-:W-:Y:S02]  /*0dc0*/  FSEL R0, R11, 1, P0 ;  /* 0x3f8000000b007808 */ /* 0x000fe40000000000 */
[----:B------:R-:W-:Y:S01]  /*0dd0*/  FSEL R11, -R8, -0.16666662693023681641, !P0 ;  /* 0xbe2aaaa8080b7808 */ /* 0x000fe20004000100 */
[C---:B------:R-:W-:Y:S02]  /*0de0*/  FFMA R6, R7.reuse, R20, R6 ;  /* 0x0000001407067223 */ /* 0x040fe40000000006 */
[C---:B------:R-:W-:Y:S02]  /*0df0*/  FFMA R9, R7.reuse, R0, RZ ;  /* 0x0000000007097223 */ /* 0x040fe400000000ff */
[----:B------:R-:W-:-:S04]  /*0e00*/  FFMA R6, R7, R6, R11 ;  /* 0x0000000607067223 */ /* 0x000fc8000000000b */
[----:B------:R-:W-:-:S04]  /*0e10*/  FFMA R0, R9, R6, R0 ;  /* 0x0000000609007223 */ /* 0x000fc80000000000 */
[----:B------:R-:W-:-:S04]  /*0e20*/  @P1 FADD R0, RZ, -R0 ;  /* 0x80000000ff001221 */ /* 0x000fc80000000000 */
[-C--:B-----5:R-:W-:Y:S01]  /*0e30*/  FMUL R7, R5, R0.reuse ;  /* 0x0000000005077220 */ /* 0x0a0fe20000400000 */
[----:B------:R-:W-:-:S03]  /*0e40*/  FMUL R0, R4, R0 ;  /* 0x0000000004007220 */ /* 0x000fc60000400000 */
[-C--:B------:R-:W-:Y:S01]  /*0e50*/  FFMA R7, R4, R19.reuse, -R7 ;  /* 0x0000001304077223 */ /* 0x080fe20000000807 */
[----:B------:R-:W-:-:S03]  /*0e60*/  FFMA R0, R5, R19, R0 ;  /* 0x0000001305007223 */ /* 0x000fc60000000000 */
[C-C-:B------:R-:W-:Y:S01]  /*0e70*/  FADD R5, R2.reuse, R7.reuse ;  /* 0x0000000702057221 */ /* 0x140fe20000000000 */
[C-C-:B------:R-:W-:Y:S01]  /*0e80*/  FADD R9, R3.reuse, R0.reuse ;  /* 0x0000000003097221 */ /* 0x140fe20000000000 */
[----:B------:R-:W-:Y:S01]  /*0e90*/  FADD R7, R2, -R7 ;  /* 0x8000000702077221 */ /* 0x000fe20000000000 */
[----:B------:R-:W-:Y:S02]  /*0ea0*/  FADD R3, R3, -R0 ;  /* 0x8000000003037221 */ /* 0x000fe40000000000 */
[----:B------:R-:W-:Y:S04]  /*0eb0*/  STG.E desc[UR6][R14.64], R5 ;  /* 0x000000050e007986 */ /* 0x000fe8000c101906 */
[----:B------:R-:W-:Y:S04]  /*0ec0*/  STG.E desc[UR6][R14.64+0x4], R9 ;  /* 0x000004090e007986 */ /* 0x000fe8000c101906 */
[----:B------:R-:W-:Y:S04]  /*0ed0*/  STG.E desc[UR6][R12.64], R7 ;  /* 0x000000070c007986 */ /* 0x000fe8000c101906 */
[----:B------:R-:W-:Y:S01]  /*0ee0*/  STG.E desc[UR6][R12.64+0x4], R3 ;  /* 0x000004030c007986 */ /* 0x000fe2000c101906 */
[----:B------:R-:W-:Y:S05]  /*0ef0*/  EXIT ;  /* 0x000000000000794d */ /* 0x000fea0003800000 */
        .weak           $__internal_0_$__cuda_sm20_div_rn_f64_full
        .type           $__internal_0_$__cuda_sm20_div_rn_f64_full,@function
        .size           $__internal_0_$__cuda_sm20_div_rn_f64_full,(.L_x_14 - $__internal_0_$__cuda_sm20_div_rn_f64_full)
$__internal_0_$__cuda_sm20_div_rn_f64_full:
[C---:B------:R-:W-:Y:S01]  /*0f00*/  FSETP.GEU.AND P0, PT, |R9|.reuse, 1.469367938527859385e-39, PT ;  /* 0x001000000900780b */ /* 0x040fe20003f0e200 */
[----:B------:R-:W-:Y:S01]  /*0f10*/  IMAD.MOV.U32 R7, RZ, RZ, R19 ;  /* 0x000000ffff077224 */ /* 0x000fe200078e0013 */
[C---:B------:R-:W-:Y:S01]  /*0f20*/  LOP3.LUT R10, R9.reuse, 0x800fffff, RZ, 0xc0, !PT ;  /* 0x800fffff090a7812 */ /* 0x040fe200078ec0ff */
[----:B------:R-:W-:Y:S01]  /*0f30*/  IMAD.MOV.U32 R16, RZ, RZ, 0x1 ;  /* 0x00000001ff107424 */ /* 0x000fe200078e00ff */
[----:B------:R-:W-:Y:S01]  /*0f40*/  LOP3.LUT R27, R9, 0x7ff00000, RZ, 0xc0, !PT ;  /* 0x7ff00000091b7812 */ /* 0x000fe200078ec0ff */
[----:B------:R-:W-:Y:S01]  /*0f50*/  IMAD.MOV.U32 R25, RZ, RZ, 0x1ca00000 ;  /* 0x1ca00000ff197424 */ /* 0x000fe200078e00ff */
[----:B------:R-:W-:Y:S01]  /*0f60*/  LOP3.LUT R11, R10, 0x3ff00000, RZ, 0xfc, !PT ;  /* 0x3ff000000a0b7812 */ /* 0x000fe200078efcff */
[----:B------:R-:W-:Y:S01]  /*0f70*/  IMAD.MOV.U32 R10, RZ, RZ, R8 ;  /* 0x000000ffff0a7224 */ /* 0x000fe200078e0008 */
[C---:B------:R-:W-:Y:S01]  /*0f80*/  FSETP.GEU.AND P2, PT, |R7|.reuse, 1.469367938527859385e-39, PT ;  /* 0x001000000700780b */ /* 0x040fe20003f4e200 */
[----:B------:R-:W-:Y:S01]  /*0f90*/  IMAD.MOV.U32 R6, RZ, RZ, R18 ;  /* 0x000000ffff067224 */ /* 0x000fe200078e0012 */
[----:B------:R-:W-:Y:S01]  /*0fa0*/  LOP3.LUT R24, R7, 0x7ff00000, RZ, 0xc0, !PT ;  /* 0x7ff0000007187812 */ /* 0x000fe200078ec0ff */
[----:B------:R-:W-:Y:S02]  /*0fb0*/  BSSY.RECONVERGENT B1, `(.L_x_8) ;  /* 0x000004e000017945 */ /* 0x000fe40003800200 */
[----:B------:R-:W-:Y:S01]  /*0fc0*/  @!P0 DMUL R10, R8, 8.98846567431157953865e+307 ;  /* 0x7fe00000080a8828 */ /* 0x000fe20000000000 */
[----:B------:R-:W-:-:S05]  /*0fd0*/  ISETP.GE.U32.AND P1, PT, R24, R27, PT ;  /* 0x0000001b1800720c */ /* 0x000fca0003f26070 */
[----:B------:R-:W0:Y:S02]  /*0fe0*/  MUFU.RCP64H R17, R11 ;  /* 0x0000000b00117308 */ /* 0x000e240000001800 */
[----:B------:R-:W-:Y:S02]  /*0ff0*/  @!P2 LOP3.LUT R19, R9, 0x7ff00000, RZ, 0xc0, !PT ;  /* 0x7ff000000913a812 */ /* 0x000fe400078ec0ff */
[----:B------:R-:W-:Y:S02]  /*1000*/  @!P0 LOP3.LUT R27, R11, 0x7ff00000, RZ, 0xc0, !PT ;  /* 0x7ff000000b1b8812 */ /* 0x000fe400078ec0ff */
[----:B------:R-:W-:-:S04]  /*1010*/  @!P2 ISETP.GE.U32.AND P3, PT, R24, R19, PT ;  /* 0x000000131800a20c */ /* 0x000fc80003f66070 */
[----:B------:R-:W-:-:S04]  /*1020*/  @!P2 SEL R19, R25, 0x63400000, !P3 ;  /* 0x634000001913a807 */ /* 0x000fc80005800000 */
[----:B------:R-:W-:Y:S01]  /*1030*/  @!P2 LOP3.LUT R22, R19, 0x80000000, R7, 0xf8, !PT ;  /* 0x800000001316a812 */ /* 0x000fe200078ef807 */
[----:B0-----:R-:W-:-:S03]  /*1040*/  DFMA R20, R16, -R10, 1 ;  /* 0x3ff000001014742b */ /* 0x001fc6000000080a */
[----:B------:R-:W-:Y:S01]  /*1050*/  @!P2 LOP3.LUT R23, R22, 0x100000, RZ, 0xfc, !PT ;  /* 0x001000001617a812 */ /* 0x000fe200078efcff */
[----:B------:R-:W-:-:S04]  /*1060*/  @!P2 IMAD.MOV.U32 R22, RZ, RZ, RZ ;  /* 0x000000ffff16a224 */ /* 0x000fc800078e00ff */
[----:B------:R-:W-:-:S08]  /*1070*/  DFMA R20, R20, R20, R20 ;  /* 0x000000141414722b */ /* 0x000fd00000000014 */
[----:B------:R-:W-:Y:S01]  /*1080*/  DFMA R20, R16, R20, R16 ;  /* 0x000000141014722b */ /* 0x000fe20000000010 */
[----:B------:R-:W-:Y:S01]  /*1090*/  SEL R17, R25, 0x63400000, !P1 ;  /* 0x6340000019117807 */ /* 0x000fe20004800000 */
[----:B------:R-:W-:-:S03]  /*10a0*/  IMAD.MOV.U32 R16, RZ, RZ, R6 ;  /* 0x000000ffff107224 */ /* 0x000fc600078e0006 */
[----:B------:R-:W-:-:S03]  /*10b0*/  LOP3.LUT R17, R17, 0x800fffff, R7, 0xf8, !PT ;  /* 0x800fffff11117812 */ /* 0x000fc600078ef807 */
[----:B------:R-:W-:-:S03]  /*10c0*/  DFMA R18, R20, -R10, 1 ;  /* 0x3ff000001412742b */ /* 0x000fc6000000080a */
[----:B------:R-:W-:-:S05]  /*10d0*/  @!P2 DFMA R16, R16, 2, -R22 ;  /* 0x400000001010a82b */ /* 0x000fca0000000816 */
[----:B------:R-:W-:-:S08]  /*10e0*/  DFMA R18, R20, R18, R20 ;  /* 0x000000121412722b */ /* 0x000fd00000000014 */
[----:B------:R-:W-:-:S08]  /*10f0*/  DMUL R20, R18, R16 ;  /* 0x0000001012147228 */ /* 0x000fd00000000000 */
[----:B------:R-:W-:-:S08]  /*1100*/  DFMA R22, R20, -R10, R16 ;  /* 0x8000000a1416722b */ /* 0x000fd00000000010 */
[----:B------:R-:W-:Y:S01]  /*1110*/  DFMA R22, R18, R22, R20 ;  /* 0x000000161216722b */ /* 0x000fe20000000014 */
[----:B------:R-:W-:Y:S01]  /*1120*/  IMAD.MOV.U32 R20, RZ, RZ, R24 ;  /* 0x000000ffff147224 */ /* 0x000fe200078e0018 */
[----:B------:R-:W-:Y:S01]  /*1130*/  @!P2 LOP3.LUT R20, R17, 0x7ff00000, RZ, 0xc0, !PT ;  /* 0x7ff000001114a812 */ /* 0x000fe200078ec0ff */
[----:B------:R-:W-:-:S04]  /*1140*/  VIADD R19, R27, 0xffffffff ;  /* 0xffffffff1b137836 */ /* 0x000fc80000000000 */
[----:B------:R-:W-:-:S05]  /*1150*/  VIADD R18, R20, 0xffffffff ;  /* 0xffffffff14127836 */ /* 0x000fca0000000000 */
[----:B------:R-:W-:-:S04]  /*1160*/  ISETP.GT.U32.AND P0, PT, R18, 0x7feffffe, PT ;  /* 0x7feffffe1200780c */ /* 0x000fc80003f04070 */
[----:B------:R-:W-:-:S13]  /*1170*/  ISETP.GT.U32.OR P0, PT, R19, 0x7feffffe, P0 ;  /* 0x7feffffe1300780c */ /* 0x000fda0000704470 */
[----:B------:R-:W-:Y:S05]  /*1180*/  @P0 BRA `(.L_x_9) ;  /* 0x00000000006c0947 */ /* 0x000fea0003800000 */
[----:B------:R-:W-:-:S04]  /*1190*/  LOP3.LUT R7, R9, 0x7ff00000, RZ, 0xc0, !PT ;  /* 0x7ff0000009077812 */ /* 0x000fc800078ec0ff */
[CC--:B------:R-:W-:Y:S02]  /*11a0*/  VIADDMNMX R6, R24.reuse, -R7.reuse, 0xb9600000, !PT ;  /* 0xb960000018067446 */ /* 0x0c0fe40007800907 */
[----:B------:R-:W-:Y:S02]  /*11b0*/  ISETP.GE.U32.AND P0, PT, R24, R7, PT ;  /* 0x000000071800720c */ /* 0x000fe40003f06070 */
[----:B------:R-:W-:Y:S02]  /*11c0*/  VIMNMX R6, PT, PT, R6, 0x46a00000, PT ;  /* 0x46a0000006067848 */ /* 0x000fe40003fe0100 */
[----:B------:R-:W-:-:S05]  /*11d0*/  SEL R25, R25, 0x63400000, !P0 ;  /* 0x6340000019197807 */ /* 0x000fca0004000000 */
[----:B------:R-:W-:Y:S02]  /*11e0*/  IMAD.IADD R20, R6, 0x1, -R25 ;  /* 0x0000000106147824 */ /* 0x000fe400078e0a19 */
[----:B------:R-:W-:Y:S02]  /*11f0*/  IMAD.MOV.U32 R6, RZ, RZ, RZ ;  /* 0x000000ffff067224 */ /* 0x000fe400078e00ff */
[----:B------:R-:W-:-:S06]  /*1200*/  VIADD R7, R20, 0x7fe00000 ;  /* 0x7fe0000014077836 */ /* 0x000fcc0000000000 */
[----:B------:R-:W-:-:S10]  /*1210*/  DMUL R18, R22, R6 ;  /* 0x0000000616127228 */ /* 0x000fd40000000000 */
[----:B------:R-:W-:-:S13]  /*1220*/  FSETP.GTU.AND P0, PT, |R19|, 1.469367938527859385e-39, PT ;  /* 0x001000001300780b */ /* 0x000fda0003f0c200 */
[----:B------:R-:W-:Y:S05]  /*1230*/  @P0 BRA `(.L_x_10) ;  /* 0x0000000000940947 */ /* 0x000fea0003800000 */
[----:B------:R-:W-:Y:S01]  /*1240*/  DFMA R10, R22, -R10, R16 ;  /* 0x8000000a160a722b */ /* 0x000fe20000000010 */
[----:B------:R-:W-:-:S09]  /*1250*/  IMAD.MOV.U32 R8, RZ, RZ, RZ ;  /* 0x000000ffff087224 */ /* 0x000fd200078e00ff */
[C---:B------:R-:W-:Y:S02]  /*1260*/  FSETP.NEU.AND P0, PT, R11.reuse, RZ, PT ;  /* 0x000000ff0b00720b */ /* 0x040fe40003f0d000 */
[----:B------:R-:W-:-:S04]  /*1270*/  LOP3.LUT R17, R11, 0x80000000, R9, 0x48, !PT ;  /* 0x800000000b117812 */ /* 0x000fc800078e4809 */
[----:B------:R-:W-:-:S07]  /*1280*/  LOP3.LUT R9, R17, R7, RZ, 0xfc, !PT ;  /* 0x0000000711097212 */ /* 0x000fce00078efcff */
[----:B------:R-:W-:Y:S05]  /*1290*/  @!P0 BRA `(.L_x_10) ;  /* 0x00000000007c8947 */ /* 0x000fea0003800000 */
[----:B------:R-:W-:Y:S01]  /*12a0*/  IMAD.MOV R7, RZ, RZ, -R20 ;  /* 0x000000ffff077224 */ /* 0x000fe200078e0a14 */
[----:B------:R-:W-:Y:S01]  /*12b0*/  DMUL.RP R8, R22, R8 ;  /* 0x0000000816087228 */ /* 0x000fe20000008000 */
[----:B------:R-:W-:-:S06]  /*12c0*/  IMAD.MOV.U32 R6, RZ, RZ, RZ ;  /* 0x000000ffff067224 */ /* 0x000fcc00078e00ff */
[----:B------:R-:W-:-:S03]  /*12d0*/  DFMA R6, R18, -R6, R22 ;  /* 0x800000061206722b */ /* 0x000fc60000000016 */
[----:B------:R-:W-:-:S03]  /*12e0*/  LOP3.LUT R17, R9, R17, RZ, 0x3c, !PT ;  /* 0x0000001109117212 */ /* 0x000fc600078e3cff */
[----:B------:R-:W-:-:S04]  /*12f0*/  IADD3 R6, PT, PT, -R20, -0x43300000, RZ ;  /* 0xbcd0000014067810 */ /* 0x000fc80007ffe1ff */
[----:B------:R-:W-:-:S04]  /*1300*/  FSETP.NEU.AND P0, PT, |R7|, R6, PT ;  /* 0x000000060700720b */ /* 0x000fc80003f0d200 */
[----:B------:R-:W-:Y:S02]  /*1310*/  FSEL R18, R8, R18, !P0 ;  /* 0x0000001208127208 */ /* 0x000fe40004000000 */
[----:B------:R-:W-:Y:S01]  /*1320*/  FSEL R19, R17, R19, !P0 ;  /* 0x0000001311137208 */ /* 0x000fe20004000000 */
[----:B------:R-:W-:Y:S06]  /*1330*/  BRA `(.L_x_10) ;  /* 0x0000000000547947 */ /* 0x000fec0003800000 */
.L_x_9:
[----:B------:R-:W-:-:S14]  /*1340*/  DSETP.NAN.AND P0, PT, R6, R6, PT ;  /* 0x000000060600722a */ /* 0x000fdc0003f08000 */
[----:B------:R-:W-:Y:S05]  /*1350*/  @P0 BRA `(.L_x_11) ;  /* 0x0000000000440947 */ /* 0x000fea0003800000 */
[----:B------:R-:W-:-:S14]  /*1360*/  DSETP.NAN.AND P0, PT, R8, R8, PT ;  /* 0x000000080800722a */ /* 0x000fdc0003f08000 */
[----:B------:R-:W-:Y:S05]  /*1370*/  @P0 BRA `(.L_x_12) ;  /* 0x0000000000300947 */ /* 0x000fea0003800000 */
[----:B------:R-:W-:Y:S01]  /*1380*/  ISETP.NE.AND P0, PT, R20, R27, PT ;  /* 0x0000001b1400720c */ /* 0x000fe20003f05270 */
[----:B------:R-:W-:Y:S02]  /*1390*/  IMAD.MOV.U32 R18, RZ, RZ, 0x0 ;  /* 0x00000000ff127424 */ /* 0x000fe400078e00ff */
[----:B------:R-:W-:-:S10]  /*13a0*/  IMAD.MOV.U32 R19, RZ, RZ, -0x80000 ;  /* 0xfff80000ff137424 */ /* 0x000fd400078e00ff */
[----:B------:R-:W-:Y:S05]  /*13b0*/  @!P0 BRA `(.L_x_10) ;  /* 0x0000000000348947 */ /* 0x000fea0003800000 */
[----:B------:R-:W-:Y:S02]  /*13c0*/  ISETP.NE.AND P0, PT, R20, 0x7ff00000, PT ;  /* 0x7ff000001400780c */ /* 0x000fe40003f05270 */
[----:B------:R-:W-:Y:S02]  /*13d0*/  LOP3.LUT R19, R7, 0x80000000, R9, 0x48, !PT ;  /* 0x8000000007137812 */ /* 0x000fe400078e4809 */
[----:B------:R-:W-:-:S13]  /*13e0*/  ISETP.EQ.OR P0, PT, R27, RZ, !P0 ;  /* 0x000000ff1b00720c */ /* 0x000fda0004702670 */
[----:B------:R-:W-:Y:S01]  /*13f0*/  @P0 LOP3.LUT R6, R19, 0x7ff00000, RZ, 0xfc, !PT ;  /* 0x7ff0000013060812 */ /* 0x000fe200078efcff */
[----:B------:R-:W-:Y:S02]  /*1400*/  @!P0 IMAD.MOV.U32 R18, RZ, RZ, RZ ;  /* 0x000000ffff128224 */ /* 0x000fe400078e00ff */
[----:B------:R-:W-:Y:S02]  /*1410*/  @P0 IMAD.MOV.U32 R18, RZ, RZ, RZ ;  /* 0x000000ffff120224 */ /* 0x000fe400078e00ff */
[----:B------:R-:W-:Y:S01]  /*1420*/  @P0 IMAD.MOV.U32 R19, RZ, RZ, R6 ;  /* 0x000000ffff130224 */ /* 0x000fe200078e0006 */
[----:B------:R-:W-:Y:S06]  /*1430*/  BRA `(.L_x_10) ;  /* 0x0000000000147947 */ /* 0x000fec0003800000 */
.L_x_12:
[----:B------:R-:W-:Y:S01]  /*1440*/  LOP3.LUT R19, R9, 0x80000, RZ, 0xfc, !PT ;  /* 0x0008000009137812 */ /* 0x000fe200078efcff */
[----:B------:R-:W-:Y:S01]  /*1450*/  IMAD.MOV.U32 R18, RZ, RZ, R8 ;  /* 0x000000ffff127224 */ /* 0x000fe200078e0008 */
[----:B------:R-:W-:Y:S06]  /*1460*/  BRA `(.L_x_10) ;  /* 0x0000000000087947 */ /* 0x000fec0003800000 */
.L_x_11:
[----:B------:R-:W-:Y:S01]  /*1470*/  LOP3.LUT R19, R7, 0x80000, RZ, 0xfc, !PT ;  /* 0x0008000007137812 */ /* 0x000fe200078efcff */
[----:B------:R-:W-:-:S07]  /*1480*/  IMAD.MOV.U32 R18, RZ, RZ, R6 ;  /* 0x000000ffff127224 */ /* 0x000fce00078e0006 */
.L_x_10:
[----:B------:R-:W-:Y:S05]  /*1490*/  BSYNC.RECONVERGENT B1 ;  /* 0x0000000000017941 */ /* 0x000fea0003800200 */
.L_x_8:
[----:B------:R-:W-:Y:S02]  /*14a0*/  IMAD.MOV.U32 R6, RZ, RZ, R0 ;  /* 0x000000ffff067224 */ /* 0x000fe400078e0000 */
[----:B------:R-:W-:-:S04]  /*14b0*/  IMAD.MOV.U32 R7, RZ, RZ, 0x0 ;  /* 0x00000000ff077424 */ /* 0x000fc800078e00ff */
[----:B------:R-:W-:Y:S05]  /*14c0*/  RET.REL.NODEC R6 `(_Z9fftKernelP7Complexii) ;  /* 0xffffffe806cc7950 */ /* 0x000fea0003c3ffff */
.L_x_13:
[----:B------:R-:W-:-:S00]  /*14d0*/  BRA `(.L_x_13) ;  /* 0xfffffffc00fc7947 */ /* 0x000fc0000383ffff */
[----:B------:R-:W-:-:S00]  /*14e0*/  NOP ;  /* 0x0000000000007918 */ /* 0x000fc00000000000 */
        /* <DEDUP_REMOVED lines=9> */
.L_x_14:


//--------------------- .nv.global.init           --------------------------
	.section	.nv.global.init,"aw",@progbits
	.align	4
.nv.global.init:
	.type		__cudart_i2opi_f,@object
	.size		__cudart_i2opi_f,(.L_0 - __cudart_i2opi_f)
__cudart_i2opi_f:
        /*0000*/ 	.byte	0x41, 0x90, 0x43, 0x3c, 0x99, 0x95, 0x62, 0xdb, 0xc0, 0xdd, 0x34, 0xf5, 0xd1, 0x57, 0x27, 0xfc
        /*0010*/ 	.byte	0x29, 0x15, 0x44, 0x4e, 0x6e, 0x83, 0xf9, 0xa2
.L_0:


//--------------------- .nv.shared.reserved.0     --------------------------
	.section	.nv.shared.reserved.0,"aw",@nobits
	.weak		__nv_reservedSMEM_offset_0_alias
	.size		__nv_reservedSMEM_offset_0_alias, 0, 64
	.other		__nv_reservedSMEM_offset_0_alias,@"STO_CUDA_RESERVED_SHARED STV_DEFAULT"
__nv_reservedSMEM_offset_0_alias:
	.zero		0
	.zero		64


//--------------------- .nv.constant0._Z9fftKernelP7Complexii --------------------------
	.section	.nv.constant0._Z9fftKernelP7Complexii,"a",@progbits
	.sectionflags	@""
	.align	4
.nv.constant0._Z9fftKernelP7Complexii:
	.zero		912


//--------------------- SYMBOLS --------------------------

	.type		.nv.reservedSmem.offset0,@object
	.size		.nv.reservedSmem.offset0,0x4
